//
// Generated by NVIDIA NVVM Compiler
//
// Compiler Build ID: CL-36424714
// Cuda compilation tools, release 13.0, V13.0.88
// Based on NVVM 20.0.0
//

.version 9.0
.target sm_100
.address_size 64

	// .globl	default_function_kernel

.visible .entry default_function_kernel(
	.param .u64 .ptr .align 1 default_function_kernel_param_0,
	.param .u64 .ptr .align 1 default_function_kernel_param_1
)
.maxntid 34
{
	.reg .pred 	%p<17>;
	.reg .b32 	%r<22>;
	.reg .b32 	%f<43>;
	.reg .b64 	%rd<9>;

	ld.param.u64 	%rd3, [default_function_kernel_param_0];
	ld.param.u64 	%rd4, [default_function_kernel_param_1];
	cvta.to.global.u64 	%rd5, %rd3;
	cvta.to.global.u64 	%rd6, %rd4;
	mov.u32 	%r4, %ctaid.x;
	mov.u32 	%r5, %tid.x;
	mad.lo.s32 	%r6, %r4, 34, %r5;
	mul.wide.u32 	%rd7, %r6, 4;
	add.s64 	%rd1, %rd6, %rd7;
	shl.b32 	%r7, %r4, 3;
	shr.u32 	%r8, %r5, 1;
	add.s32 	%r9, %r7, %r8;
	mul.hi.u32 	%r10, %r9, 954437177;
	shr.u32 	%r11, %r10, 1;
	mul.lo.s32 	%r12, %r11, 9;
	sub.s32 	%r1, %r9, %r12;
	shl.b32 	%r13, %r5, 1;
	and.b32  	%r2, %r13, 2;
	and.b32  	%r3, %r5, 1;
	mad.lo.s32 	%r15, %r4, 9, %r9;
	mul.hi.u32 	%r16, %r15, 954437177;
	shr.u32 	%r17, %r16, 1;
	or.b32  	%r18, %r13, -4;
	mad.lo.s32 	%r19, %r1, 6, %r18;
	mad.lo.s32 	%r20, %r17, 51, %r19;
	setp.eq.s32 	%p1, %r1, 0;
	setp.eq.s32 	%p2, %r2, 0;
	or.pred  	%p3, %p1, %p2;
	mul.wide.s32 	%rd8, %r20, 4;
	add.s64 	%rd2, %rd5, %rd8;
	mov.f32 	%f35, 0fFF7FFFFD;
	@%p3 bra 	$L__BB0_2;
	ld.global.nc.f32 	%f35, [%rd2];
$L__BB0_2:
	setp.eq.s32 	%p4, %r1, 0;
	mov.f32 	%f36, 0fFF7FFFFD;
	@%p4 bra 	$L__BB0_4;
	ld.global.nc.f32 	%f36, [%rd2+4];
$L__BB0_4:
	setp.eq.s32 	%p5, %r1, 0;
	max.f32 	%f26, %f35, 0fFF7FFFFD;
	max.f32 	%f5, %f26, %f36;
	setp.ne.s32 	%p6, %r3, 0;
	or.pred  	%p7, %p6, %p5;
	mov.f32 	%f37, 0fFF7FFFFD;
	@%p7 bra 	$L__BB0_6;
	ld.global.nc.f32 	%f37, [%rd2+8];
$L__BB0_6:
	setp.eq.s32 	%p8, %r2, 0;
	max.f32 	%f8, %f5, %f37;
	mov.f32 	%f38, 0fFF7FFFFD;
	@%p8 bra 	$L__BB0_8;
	ld.global.nc.f32 	%f38, [%rd2+12];
$L__BB0_8:
	max.f32 	%f29, %f8, %f38;
	ld.global.nc.f32 	%f30, [%rd2+16];
	max.f32 	%f11, %f29, %f30;
	setp.ne.s32 	%p9, %r3, 0;
	mov.f32 	%f39, 0fFF7FFFFD;
	@%p9 bra 	$L__BB0_10;
	ld.global.nc.f32 	%f39, [%rd2+20];
$L__BB0_10:
	max.f32 	%f14, %f11, %f39;
	setp.gt.u32 	%p10, %r1, 7;
	setp.eq.s32 	%p11, %r2, 0;
	mov.f32 	%f40, 0fFF7FFFFD;
	or.pred  	%p12, %p10, %p11;
	@%p12 bra 	$L__BB0_12;
	ld.global.nc.f32 	%f40, [%rd2+24];
$L__BB0_12:
	setp.gt.u32 	%p13, %r1, 7;
	max.f32 	%f17, %f14, %f40;
	mov.f32 	%f41, 0fFF7FFFFD;
	@%p13 bra 	$L__BB0_14;
	ld.global.nc.f32 	%f41, [%rd2+28];
$L__BB0_14:
	setp.gt.u32 	%p14, %r1, 7;
	setp.ne.s32 	%p15, %r3, 0;
	max.f32 	%f20, %f17, %f41;
	mov.f32 	%f42, 0fFF7FFFFD;
	or.pred  	%p16, %p14, %p15;
	@%p16 bra 	$L__BB0_16;
	ld.global.nc.f32 	%f42, [%rd2+32];
$L__BB0_16:
	max.f32 	%f34, %f20, %f42;
	st.global.f32 	[%rd1], %f34;
	ret;

}


// ===== COMPILED SASS (sm_100) =====

	.target	sm_100

	.elftype	@"ET_EXEC"


//--------------------- .note.nv.tkinfo           --------------------------
	.section	.note.nv.tkinfo,"",@"SHT_NOTE"
	.sectionflags	@"SHF_NOTE_NV_TKINFO"
	.tkinfo
        /*0018*/ 	.word	0x00000002
        /*0030*/ 	.string	""
        /*0030*/ 	.string	"ptxas"
        /*0030*/ 	.string	"Cuda compilation tools, release 13.0, V13.0.88"
        /*0030*/ 	.string	"Build cuda_13.0.r13.0/compiler.36424714_0"
        /*0030*/ 	.string	"-arch sm_100 -m 64 "



//--------------------- .note.nv.cuinfo           --------------------------
	.section	.note.nv.cuinfo,"",@"SHT_NOTE"
	.sectionflags	@"SHF_NOTE_NV_CUINFO"
        /*0018*/ 	.short	0x0002
        /*001a*/ 	.short	0x0064
        /*001c*/ 	.short	0x0082
	.zero		2


//--------------------- .nv.info                  --------------------------
	.section	.nv.info,"",@"SHT_CUDA_INFO"
	.align	4


	//----- nvinfo : EIATTR_REGCOUNT
	.align		4
        /*0000*/ 	.byte	0x04, 0x2f
        /*0002*/ 	.short	(.L_1 - .L_0)
	.align		4
.L_0:
        /*0004*/ 	.word	index@(default_function_kernel)
        /*0008*/ 	.word	0x00000012


	//----- nvinfo : EIATTR_FRAME_SIZE
	.align		4
.L_1:
        /*000c*/ 	.byte	0x04, 0x11
        /*000e*/ 	.short	(.L_3 - .L_2)
	.align		4
.L_2:
        /*0010*/ 	.word	index@(default_function_kernel)
        /*0014*/ 	.word	0x00000000


	//----- nvinfo : EIATTR_MIN_STACK_SIZE
	.align		4
.L_3:
        /*0018*/ 	.byte	0x04, 0x12
        /*001a*/ 	.short	(.L_5 - .L_4)
	.align		4
.L_4:
        /*001c*/ 	.word	index@(default_function_kernel)
        /*0020*/ 	.word	0x00000000
.L_5:


//--------------------- .nv.compat                --------------------------
	.section	.nv.compat,"",@"SHT_CUDA_COMPAT_INFO"
	.align	4
        /*0000*/ 	.byte	0x02, 0x09, 0x00, 0x00, 0x02, 0x02, 0x01, 0x00, 0x02, 0x05, 0x05, 0x00, 0x03, 0x07, 0x01, 0x01
        /*0010*/ 	.byte	0x02, 0x03, 0x00, 0x00, 0x02, 0x06, 0x01, 0x00, 0x04, 0x0b, 0x08, 0x00, 0x09, 0x00, 0x00, 0x00
        /*0020*/ 	.byte	0x00, 0x00, 0x00, 0x00


//--------------------- .nv.info.default_function_kernel --------------------------
	.section	.nv.info.default_function_kernel,"",@"SHT_CUDA_INFO"
	.sectionflags	@""
	.align	4


	//----- nvinfo : EIATTR_CUDA_API_VERSION
	.align		4
        /*0000*/ 	.byte	0x04, 0x37
        /*0002*/ 	.short	(.L_7 - .L_6)
.L_6:
        /*0004*/ 	.word	0x00000082


	//----- nvinfo : EIATTR_KPARAM_INFO
	.align		4
.L_7:
        /*0008*/ 	.byte	0x04, 0x17
        /*000a*/ 	.short	(.L_9 - .L_8)
.L_8:
        /*000c*/ 	.word	0x00000000
        /*0010*/ 	.short	0x0001
        /*0012*/ 	.short	0x0008
        /*0014*/ 	.byte	0x00, 0xf5, 0x21, 0x00


	//----- nvinfo : EIATTR_KPARAM_INFO
	.align		4
.L_9:
        /*0018*/ 	.byte	0x04, 0x17
        /*001a*/ 	.short	(.L_11 - .L_10)
.L_10:
        /*001c*/ 	.word	0x00000000
        /*0020*/ 	.short	0x0000
        /*0022*/ 	.short	0x0000
        /*0024*/ 	.byte	0x00, 0xf5, 0x21, 0x00


	//----- nvinfo : EIATTR_SPARSE_MMA_MASK
	.align		4
.L_11:
        /*0028*/ 	.byte	0x03, 0x50
        /*002a*/ 	.short	0x0000


	//----- nvinfo : EIATTR_MAXREG_COUNT
	.align		4
        /*002c*/ 	.byte	0x03, 0x1b
        /*002e*/ 	.short	0x00ff


	//----- nvinfo : EIATTR_MERCURY_ISA_VERSION
	.align		4
        /*0030*/ 	.byte	0x03, 0x5f
        /*0032*/ 	.short	0x0101


	//----- nvinfo : EIATTR_VRC_CTA_INIT_COUNT
	.align		4
        /*0034*/ 	.byte	0x02, 0x4a
	.zero		1
	.zero		1


	//----- nvinfo : EIATTR_EXIT_INSTR_OFFSETS
	.align		4
        /*0038*/ 	.byte	0x04, 0x1c
        /*003a*/ 	.short	(.L_13 - .L_12)


	//   ....[0]....
.L_12:
        /*003c*/ 	.word	0x00000390


	//----- nvinfo : EIATTR_MAX_THREADS
	.align		4
.L_13:
        /*0040*/ 	.byte	0x04, 0x05
        /*0042*/ 	.short	(.L_15 - .L_14)
.L_14:
        /*0044*/ 	.word	0x00000022
        /*0048*/ 	.word	0x00000001
        /*004c*/ 	.word	0x00000001


	//----- nvinfo : EIATTR_CBANK_PARAM_SIZE
	.align		4
.L_15:
        /*0050*/ 	.byte	0x03, 0x19
        /*0052*/ 	.short	0x0010


	//----- nvinfo : EIATTR_PARAM_CBANK
	.align		4
        /*0054*/ 	.byte	0x04, 0x0a
        /*0056*/ 	.short	(.L_17 - .L_16)
	.align		4
.L_16:
        /*0058*/ 	.word	index@(.nv.constant0.default_function_kernel)
        /*005c*/ 	.short	0x0380
        /*005e*/ 	.short	0x0010


	//----- nvinfo : EIATTR_SW_WAR
	.align		4
.L_17:
        /*0060*/ 	.byte	0x04, 0x36
        /*0062*/ 	.short	(.L_19 - .L_18)
.L_18:
        /*0064*/ 	.word	0x00000008
.L_19:


//--------------------- .nv.callgraph             --------------------------
	.section	.nv.callgraph,"",@"SHT_CUDA_CALLGRAPH"
	.align	4
	.sectionentsize	8
	.align		4
        /*0000*/ 	.word	0x00000000
	.align		4
        /*0004*/ 	.word	0xffffffff
	.align		4
        /*0008*/ 	.word	0x00000000
	.align		4
        /*000c*/ 	.word	0xfffffffe
	.align		4
        /*0010*/ 	.word	0x00000000
	.align		4
        /*0014*/ 	.word	0xfffffffd
	.align		4
        /*0018*/ 	.word	0x00000000
	.align		4
        /*001c*/ 	.word	0xfffffffc


//--------------------- .text.default_function_kernel --------------------------
	.section	.text.default_function_kernel,"ax",@progbits
	.align	128
        .global         default_function_kernel
        .type           default_function_kernel,@function
        .size           default_function_kernel,(.L_x_1 - default_function_kernel)
        .other          default_function_kernel,@"STO_CUDA_ENTRY STV_DEFAULT"
default_function_kernel:
.text.default_function_kernel:
[----:B------:R-:W-:Y:S01]  /*0000*/  LDC R1, c[0x0][0x37c] ;  /* 0x0000df00ff017b82 */ /* 0x000fe20000000800 */
[----:B------:R-:W0:Y:S01]  /*0010*/  S2R R0, SR_TID.X ;  /* 0x0000000000007919 */ /* 0x000e220000002100 */
[----:B------:R-:W1:Y:S01]  /*0020*/  LDCU.64 UR4, c[0x0][0x358] ;  /* 0x00006b00ff0477ac */ /* 0x000e620008000a00 */
[----:B------:R-:W-:Y:S01]  /*0030*/  IMAD.MOV.U32 R9, RZ, RZ, -0x800003 ;  /* 0xff7ffffdff097424 */ /* 0x000fe200078e00ff */
[----:B------:R-:W2:Y:S01]  /*0040*/  S2R R5, SR_CTAID.X ;  /* 0x0000000000057919 */ /* 0x000ea20000002500 */
[----:B0-----:R-:W-:Y:S02]  /*0050*/  SHF.R.U32.HI R2, RZ, 0x1, R0 ;  /* 0x00000001ff027819 */ /* 0x001fe40000011600 */
[----:B------:R-:W-:-:S03]  /*0060*/  LOP3.LUT R10, R0, 0x1, RZ, 0xc0, !PT ;  /* 0x00000001000a7812 */ /* 0x000fc600078ec0ff */
[----:B--2---:R-:W-:Y:S01]  /*0070*/  IMAD R4, R5, 0x8, R2 ;  /* 0x0000000805047824 */ /* 0x004fe200078e0202 */
[----:B------:R-:W-:Y:S01]  /*0080*/  ISETP.NE.AND P1, PT, R10, RZ, PT ;  /* 0x000000ff0a00720c */ /* 0x000fe20003f25270 */
[----:B------:R-:W0:Y:S02]  /*0090*/  LDC.64 R2, c[0x0][0x380] ;  /* 0x0000e000ff027b82 */ /* 0x000e240000000a00 */
[----:B------:R-:W-:-:S04]  /*00a0*/  IMAD.HI.U32 R6, R4, 0x38e38e39, RZ ;  /* 0x38e38e3904067827 */ /* 0x000fc800078e00ff */
[----:B------:R-:W-:Y:S01]  /*00b0*/  IMAD R8, R5, 0x9, R4 ;  /* 0x0000000905087824 */ /* 0x000fe200078e0204 */
[----:B------:R-:W-:Y:S01]  /*00c0*/  SHF.R.U32.HI R7, RZ, 0x1, R6 ;  /* 0x00000001ff077819 */ /* 0x000fe20000011606 */
[----:B------:R-:W-:Y:S02]  /*00d0*/  IMAD.SHL.U32 R6, R0, 0x2, RZ ;  /* 0x0000000200067824 */ /* 0x000fe400078e00ff */
[----:B------:R-:W-:-:S03]  /*00e0*/  IMAD.HI.U32 R8, R8, 0x38e38e39, RZ ;  /* 0x38e38e3908087827 */ /* 0x000fc600078e00ff */
[C---:B------:R-:W-:Y:S01]  /*00f0*/  LOP3.LUT P0, RZ, R6.reuse, 0x2, RZ, 0xc0, !PT ;  /* 0x0000000206ff7812 */ /* 0x040fe2000780c0ff */
[----:B------:R-:W-:Y:S01]  /*0100*/  IMAD R4, R7, -0x9, R4 ;  /* 0xfffffff707047824 */ /* 0x000fe200078e0204 */
[----:B------:R-:W-:Y:S02]  /*0110*/  LOP3.LUT R7, R6, 0xfffffffc, RZ, 0xfc, !PT ;  /* 0xfffffffc06077812 */ /* 0x000fe400078efcff */
[----:B------:R-:W-:Y:S02]  /*0120*/  SHF.R.U32.HI R8, RZ, 0x1, R8 ;  /* 0x00000001ff087819 */ /* 0x000fe40000011608 */
[C---:B------:R-:W-:Y:S01]  /*0130*/  ISETP.EQ.OR P0, PT, R4.reuse, RZ, !P0 ;  /* 0x000000ff0400720c */ /* 0x040fe20004702670 */
[C---:B------:R-:W-:Y:S01]  /*0140*/  IMAD R7, R4.reuse, 0x6, R7 ;  /* 0x0000000604077824 */ /* 0x040fe200078e0207 */
[----:B------:R-:W-:Y:S02]  /*0150*/  ISETP.NE.AND P4, PT, R4, RZ, PT ;  /* 0x000000ff0400720c */ /* 0x000fe40003f85270 */
[----:B------:R-:W-:Y:S01]  /*0160*/  LOP3.LUT R6, R6, 0x2, RZ, 0xc0, !PT ;  /* 0x0000000206067812 */ /* 0x000fe200078ec0ff */
[----:B------:R-:W-:Y:S01]  /*0170*/  IMAD R7, R8, 0x33, R7 ;  /* 0x0000003308077824 */ /* 0x000fe200078e0207 */
[----:B------:R-:W-:Y:S01]  /*0180*/  ISETP.NE.OR P2, PT, R10, RZ, !P4 ;  /* 0x000000ff0a00720c */ /* 0x000fe20006745670 */
[----:B------:R-:W-:Y:S01]  /*0190*/  IMAD.MOV.U32 R8, RZ, RZ, -0x800003 ;  /* 0xff7ffffdff087424 */ /* 0x000fe200078e00ff */
[----:B------:R-:W-:Y:S01]  /*01a0*/  ISETP.NE.AND P3, PT, R6, RZ, PT ;  /* 0x000000ff0600720c */ /* 0x000fe20003f65270 */
[----:B0-----:R-:W-:-:S02]  /*01b0*/  IMAD.WIDE R6, R7, 0x4, R2 ;  /* 0x0000000407067825 */ /* 0x001fc400078e0202 */
[----:B------:R-:W0:Y:S02]  /*01c0*/  LDC.64 R2, c[0x0][0x388] ;  /* 0x0000e200ff027b82 */ /* 0x000e240000000a00 */
[----:B------:R-:W-:Y:S01]  /*01d0*/  IMAD.MOV.U32 R10, RZ, RZ, -0x800003 ;  /* 0xff7ffffdff0a7424 */ /* 0x000fe200078e00ff */
[----:B-1----:R-:W2:Y:S01]  /*01e0*/  @!P0 LDG.E.CONSTANT R8, desc[UR4][R6.64] ;  /* 0x0000000406088981 */ /* 0x002ea2000c1e9900 */
[----:B------:R-:W-:-:S03]  /*01f0*/  IMAD.MOV.U32 R11, RZ, RZ, -0x800003 ;  /* 0xff7ffffdff0b7424 */ /* 0x000fc600078e00ff */
[----:B------:R-:W2:Y:S01]  /*0200*/  @P4 LDG.E.CONSTANT R9, desc[UR4][R6.64+0x4] ;  /* 0x0000040406094981 */ /* 0x000ea2000c1e9900 */
[C---:B------:R-:W-:Y:S01]  /*0210*/  ISETP.GT.U32.OR P0, PT, R4.reuse, 0x7, !P3 ;  /* 0x000000070400780c */ /* 0x040fe20005f04470 */
[----:B------:R-:W-:Y:S02]  /*0220*/  IMAD.MOV.U32 R13, RZ, RZ, -0x800003 ;  /* 0xff7ffffdff0d7424 */ /* 0x000fe400078e00ff */
[----:B------:R-:W3:Y:S01]  /*0230*/  @!P2 LDG.E.CONSTANT R10, desc[UR4][R6.64+0x8] ;  /* 0x00000804060aa981 */ /* 0x000ee2000c1e9900 */
[C---:B------:R-:W-:Y:S02]  /*0240*/  ISETP.GT.U32.AND P4, PT, R4.reuse, 0x7, PT ;  /* 0x000000070400780c */ /* 0x040fe40003f84070 */
[----:B------:R-:W-:Y:S01]  /*0250*/  ISETP.GT.U32.OR P2, PT, R4, 0x7, P1 ;  /* 0x000000070400780c */ /* 0x000fe20000f44470 */
[----:B------:R-:W4:Y:S01]  /*0260*/  @P3 LDG.E.CONSTANT R11, desc[UR4][R6.64+0xc] ;  /* 0x00000c04060b3981 */ /* 0x000f22000c1e9900 */
[----:B------:R-:W-:-:S03]  /*0270*/  IMAD.MOV.U32 R4, RZ, RZ, -0x800003 ;  /* 0xff7ffffdff047424 */ /* 0x000fc600078e00ff */
[----:B------:R-:W4:Y:S01]  /*0280*/  LDG.E.CONSTANT R12, desc[UR4][R6.64+0x10] ;  /* 0x00001004060c7981 */ /* 0x000f22000c1e9900 */
[----:B------:R-:W-:-:S03]  /*0290*/  IMAD.MOV.U32 R14, RZ, RZ, -0x800003 ;  /* 0xff7ffffdff0e7424 */ /* 0x000fc600078e00ff */
[----:B------:R-:W5:Y:S01]  /*02a0*/  @!P1 LDG.E.CONSTANT R13, desc[UR4][R6.64+0x14] ;  /* 0x00001404060d9981 */ /* 0x000f62000c1e9900 */
[----:B------:R-:W-:-:S03]  /*02b0*/  IMAD.MOV.U32 R15, RZ, RZ, -0x800003 ;  /* 0xff7ffffdff0f7424 */ /* 0x000fc600078e00ff */
[----:B------:R-:W5:Y:S04]  /*02c0*/  @!P0 LDG.E.CONSTANT R4, desc[UR4][R6.64+0x18] ;  /* 0x0000180406048981 */ /* 0x000f68000c1e9900 */
[----:B------:R-:W5:Y:S04]  /*02d0*/  @!P4 LDG.E.CONSTANT R14, desc[UR4][R6.64+0x1c] ;  /* 0x00001c04060ec981 */ /* 0x000f68000c1e9900 */
[----:B------:R-:W5:Y:S01]  /*02e0*/  @!P2 LDG.E.CONSTANT R15, desc[UR4][R6.64+0x20] ;  /* 0x00002004060fa981 */ /* 0x000f62000c1e9900 */
[----:B------:R-:W-:-:S04]  /*02f0*/  IMAD R5, R5, 0x22, R0 ;  /* 0x0000002205057824 */ /* 0x000fc800078e0200 */
[----:B0-----:R-:W-:Y:S01]  /*0300*/  IMAD.WIDE.U32 R2, R5, 0x4, R2 ;  /* 0x0000000405027825 */ /* 0x001fe200078e0002 */
[----:B--2---:R-:W-:-:S04]  /*0310*/  FMNMX3 R9, R8, -3.40282306073709652508e+38, R9, !PT ;  /* 0xff7ffffd08097876 */ /* 0x004fc80007800009 */
[----:B---3--:R-:W-:-:S04]  /*0320*/  FMNMX R9, R9, R10, !PT ;  /* 0x0000000a09097209 */ /* 0x008fc80007800000 */
[----:B----4-:R-:W-:-:S04]  /*0330*/  FMNMX3 R12, R9, R11, R12, !PT ;  /* 0x0000000b090c7276 */ /* 0x010fc8000780000c */
[----:B-----5:R-:W-:-:S04]  /*0340*/  FMNMX R13, R12, R13, !PT ;  /* 0x0000000d0c0d7209 */ /* 0x020fc80007800000 */
[----:B------:R-:W-:-:S04]  /*0350*/  FMNMX R13, R13, R4, !PT ;  /* 0x000000040d0d7209 */ /* 0x000fc80007800000 */
[----:B------:R-:W-:-:S04]  /*0360*/  FMNMX R14, R13, R14, !PT ;  /* 0x0000000e0d0e7209 */ /* 0x000fc80007800000 */
[----:B------:R-:W-:-:S05]  /*0370*/  FMNMX R15, R14, R15, !PT ;  /* 0x0000000f0e0f7209 */ /* 0x000fca0007800000 */
[----:B------:R-:W-:Y:S01]  /*0380*/  STG.E desc[UR4][R2.64], R15 ;  /* 0x0000000f02007986 */ /* 0x000fe2000c101904 */
[----:B------:R-:W-:Y:S05]  /*0390*/  EXIT ;  /* 0x000000000000794d */ /* 0x000fea0003800000 */
.L_x_0:
[----:B------:R-:W-:-:S00]  /*03a0*/  BRA `(.L_x_0) ;  /* 0xfffffffc00fc7947 */ /* 0x000fc0000383ffff */
[----:B------:R-:W-:-:S00]  /*03b0*/  NOP ;  /* 0x0000000000007918 */ /* 0x000fc00000000000 */
        /* <DEDUP_REMOVED lines=12> */
.L_x_1:


//--------------------- .nv.shared.reserved.0     --------------------------
	.section	.nv.shared.reserved.0,"aw",@nobits
	.weak		__nv_reservedSMEM_offset_0_alias
	.size		__nv_reservedSMEM_offset_0_alias, 0, 64
	.other		__nv_reservedSMEM_offset_0_alias,@"STO_CUDA_RESERVED_SHARED STV_DEFAULT"
__nv_reservedSMEM_offset_0_alias:
	.zero		0
	.zero		64


//--------------------- .nv.constant0.default_function_kernel --------------------------
	.section	.nv.constant0.default_function_kernel,"a",@progbits
	.sectionflags	@""
	.align	4
.nv.constant0.default_function_kernel:
	.zero		912


//--------------------- SYMBOLS --------------------------

	.type		.nv.reservedSmem.offset0,@object
	.size		.nv.reservedSmem.offset0,0x4
